//
// Generated by NVIDIA NVVM Compiler
//
// Compiler Build ID: CL-36424714
// Cuda compilation tools, release 13.0, V13.0.88
// Based on NVVM 20.0.0
//

.version 9.0
.target sm_100
.address_size 64

	// .globl	_Z10phiNextGPUPfS_S_iiff

.visible .entry _Z10phiNextGPUPfS_S_iiff(
	.param .u64 .ptr .align 1 _Z10phiNextGPUPfS_S_iiff_param_0,
	.param .u64 .ptr .align 1 _Z10phiNextGPUPfS_S_iiff_param_1,
	.param .u64 .ptr .align 1 _Z10phiNextGPUPfS_S_iiff_param_2,
	.param .u32 _Z10phiNextGPUPfS_S_iiff_param_3,
	.param .u32 _Z10phiNextGPUPfS_S_iiff_param_4,
	.param .f32 _Z10phiNextGPUPfS_S_iiff_param_5,
	.param .f32 _Z10phiNextGPUPfS_S_iiff_param_6
)
{
	.reg .pred 	%p<8>;
	.reg .b32 	%r<23>;
	.reg .b32 	%f<15>;
	.reg .b64 	%rd<15>;
	.reg .b64 	%fd<14>;

	ld.param.u64 	%rd1, [_Z10phiNextGPUPfS_S_iiff_param_0];
	ld.param.u64 	%rd2, [_Z10phiNextGPUPfS_S_iiff_param_1];
	ld.param.u64 	%rd3, [_Z10phiNextGPUPfS_S_iiff_param_2];
	ld.param.u32 	%r4, [_Z10phiNextGPUPfS_S_iiff_param_3];
	ld.param.u32 	%r5, [_Z10phiNextGPUPfS_S_iiff_param_4];
	ld.param.f32 	%f1, [_Z10phiNextGPUPfS_S_iiff_param_5];
	ld.param.f32 	%f2, [_Z10phiNextGPUPfS_S_iiff_param_6];
	mov.u32 	%r7, %ctaid.y;
	mov.u32 	%r8, %ntid.y;
	mov.u32 	%r9, %tid.y;
	mad.lo.s32 	%r10, %r7, %r8, %r9;
	mov.u32 	%r11, %ctaid.x;
	mov.u32 	%r12, %ntid.x;
	mov.u32 	%r13, %tid.x;
	mad.lo.s32 	%r14, %r11, %r12, %r13;
	setp.eq.s32 	%p1, %r10, 0;
	add.s32 	%r15, %r4, -1;
	setp.ge.s32 	%p2, %r10, %r15;
	setp.eq.s32 	%p3, %r14, 0;
	or.pred  	%p4, %p1, %p3;
	or.pred  	%p5, %p4, %p2;
	add.s32 	%r16, %r5, -1;
	setp.ge.s32 	%p6, %r14, %r16;
	or.pred  	%p7, %p5, %p6;
	@%p7 bra 	$L__BB0_2;
	cvt.f64.f32 	%fd1, %f2;
	cvta.to.global.u64 	%rd4, %rd2;
	cvta.to.global.u64 	%rd5, %rd3;
	cvta.to.global.u64 	%rd6, %rd1;
	mul.f32 	%f3, %f1, %f1;
	cvt.f64.f32 	%fd2, %f3;
	mul.f64 	%fd3, %fd1, 0d4014000000000000;
	mul.f64 	%fd4, %fd3, %fd1;
	div.rn.f64 	%fd5, %fd4, %fd2;
	cvt.rn.f32.f64 	%f4, %fd5;
	mul.lo.s32 	%r17, %r4, %r14;
	add.s32 	%r18, %r17, %r10;
	add.s32 	%r19, %r17, %r4;
	shl.b32 	%r20, %r4, 1;
	sub.s32 	%r21, %r19, %r20;
	add.s32 	%r22, %r21, %r10;
	mul.wide.s32 	%rd7, %r18, 4;
	add.s64 	%rd8, %rd4, %rd7;
	ld.global.f32 	%f5, [%rd8];
	cvt.f64.f32 	%fd6, %f5;
	add.f64 	%fd7, %fd6, %fd6;
	add.s64 	%rd9, %rd5, %rd7;
	ld.global.f32 	%f6, [%rd9];
	cvt.f64.f32 	%fd8, %f6;
	sub.f64 	%fd9, %fd7, %fd8;
	cvt.f64.f32 	%fd10, %f4;
	ld.global.f32 	%f7, [%rd8+4];
	ld.global.f32 	%f8, [%rd8+-4];
	add.f32 	%f9, %f7, %f8;
	mul.wide.s32 	%rd10, %r22, 4;
	add.s64 	%rd11, %rd4, %rd10;
	ld.global.f32 	%f10, [%rd11];
	add.f32 	%f11, %f9, %f10;
	mul.wide.s32 	%rd12, %r4, 4;
	add.s64 	%rd13, %rd8, %rd12;
	ld.global.f32 	%f12, [%rd13];
	add.f32 	%f13, %f11, %f12;
	cvt.f64.f32 	%fd11, %f13;
	fma.rn.f64 	%fd12, %fd6, 0dC010000000000000, %fd11;
	fma.rn.f64 	%fd13, %fd12, %fd10, %fd9;
	cvt.rn.f32.f64 	%f14, %fd13;
	add.s64 	%rd14, %rd6, %rd7;
	st.global.f32 	[%rd14], %f14;
$L__BB0_2:
	ret;

}


// ===== COMPILED SASS (sm_100) =====

	.target	sm_100

	.elftype	@"ET_EXEC"


//--------------------- .note.nv.tkinfo           --------------------------
	.section	.note.nv.tkinfo,"",@"SHT_NOTE"
	.sectionflags	@"SHF_NOTE_NV_TKINFO"
	.tkinfo
        /*0018*/ 	.word	0x00000002
        /*0030*/ 	.string	""
        /*0030*/ 	.string	"ptxas"
        /*0030*/ 	.string	"Cuda compilation tools, release 13.0, V13.0.88"
        /*0030*/ 	.string	"Build cuda_13.0.r13.0/compiler.36424714_0"
        /*0030*/ 	.string	"-arch sm_100 -m 64 "



//--------------------- .note.nv.cuinfo           --------------------------
	.section	.note.nv.cuinfo,"",@"SHT_NOTE"
	.sectionflags	@"SHF_NOTE_NV_CUINFO"
        /*0018*/ 	.short	0x0002
        /*001a*/ 	.short	0x0064
        /*001c*/ 	.short	0x0082
	.zero		2


//--------------------- .nv.info                  --------------------------
	.section	.nv.info,"",@"SHT_CUDA_INFO"
	.align	4


	//----- nvinfo : EIATTR_REGCOUNT
	.align		4
        /*0000*/ 	.byte	0x04, 0x2f
        /*0002*/ 	.short	(.L_1 - .L_0)
	.align		4
.L_0:
        /*0004*/ 	.word	index@(_Z10phiNextGPUPfS_S_iiff)
        /*0008*/ 	.word	0x0000001a


	//----- nvinfo : EIATTR_FRAME_SIZE
	.align		4
.L_1:
        /*000c*/ 	.byte	0x04, 0x11
        /*000e*/ 	.short	(.L_3 - .L_2)
	.align		4
.L_2:
        /*0010*/ 	.word	index@($__internal_0_$__cuda_sm20_div_rn_f64_full)
        /*0014*/ 	.word	0x00000000


	//----- nvinfo : EIATTR_FRAME_SIZE
	.align		4
.L_3:
        /*0018*/ 	.byte	0x04, 0x11
        /*001a*/ 	.short	(.L_5 - .L_4)
	.align		4
.L_4:
        /*001c*/ 	.word	index@(_Z10phiNextGPUPfS_S_iiff)
        /*0020*/ 	.word	0x00000000


	//----- nvinfo : EIATTR_MIN_STACK_SIZE
	.align		4
.L_5:
        /*0024*/ 	.byte	0x04, 0x12
        /*0026*/ 	.short	(.L_7 - .L_6)
	.align		4
.L_6:
        /*0028*/ 	.word	index@(_Z10phiNextGPUPfS_S_iiff)
        /*002c*/ 	.word	0x00000000
.L_7:


//--------------------- .nv.compat                --------------------------
	.section	.nv.compat,"",@"SHT_CUDA_COMPAT_INFO"
	.align	4
        /*0000*/ 	.byte	0x02, 0x09, 0x00, 0x00, 0x02, 0x02, 0x01, 0x00, 0x02, 0x05, 0x05, 0x00, 0x03, 0x07, 0x01, 0x01
        /*0010*/ 	.byte	0x02, 0x03, 0x00, 0x00, 0x02, 0x06, 0x01, 0x00, 0x04, 0x0b, 0x08, 0x00, 0x01, 0x00, 0x00, 0x00
        /*0020*/ 	.byte	0x00, 0x00, 0x00, 0x00


//--------------------- .nv.info._Z10phiNextGPUPfS_S_iiff --------------------------
	.section	.nv.info._Z10phiNextGPUPfS_S_iiff,"",@"SHT_CUDA_INFO"
	.sectionflags	@""
	.align	4


	//----- nvinfo : EIATTR_CUDA_API_VERSION
	.align		4
        /*0000*/ 	.byte	0x04, 0x37
        /*0002*/ 	.short	(.L_9 - .L_8)
.L_8:
        /*0004*/ 	.word	0x00000082


	//----- nvinfo : EIATTR_KPARAM_INFO
	.align		4
.L_9:
        /*0008*/ 	.byte	0x04, 0x17
        /*000a*/ 	.short	(.L_11 - .L_10)
.L_10:
        /*000c*/ 	.word	0x00000000
        /*0010*/ 	.short	0x0006
        /*0012*/ 	.short	0x0024
        /*0014*/ 	.byte	0x00, 0xf0, 0x11, 0x00


	//----- nvinfo : EIATTR_KPARAM_INFO
	.align		4
.L_11:
        /*0018*/ 	.byte	0x04, 0x17
        /*001a*/ 	.short	(.L_13 - .L_12)
.L_12:
        /*001c*/ 	.word	0x00000000
        /*0020*/ 	.short	0x0005
        /*0022*/ 	.short	0x0020
        /*0024*/ 	.byte	0x00, 0xf0, 0x11, 0x00


	//----- nvinfo : EIATTR_KPARAM_INFO
	.align		4
.L_13:
        /*0028*/ 	.byte	0x04, 0x17
        /*002a*/ 	.short	(.L_15 - .L_14)
.L_14:
        /*002c*/ 	.word	0x00000000
        /*0030*/ 	.short	0x0004
        /*0032*/ 	.short	0x001c
        /*0034*/ 	.byte	0x00, 0xf0, 0x11, 0x00


	//----- nvinfo : EIATTR_KPARAM_INFO
	.align		4
.L_15:
        /*0038*/ 	.byte	0x04, 0x17
        /*003a*/ 	.short	(.L_17 - .L_16)
.L_16:
        /*003c*/ 	.word	0x00000000
        /*0040*/ 	.short	0x0003
        /*0042*/ 	.short	0x0018
        /*0044*/ 	.byte	0x00, 0xf0, 0x11, 0x00


	//----- nvinfo : EIATTR_KPARAM_INFO
	.align		4
.L_17:
        /*0048*/ 	.byte	0x04, 0x17
        /*004a*/ 	.short	(.L_19 - .L_18)
.L_18:
        /*004c*/ 	.word	0x00000000
        /*0050*/ 	.short	0x0002
        /*0052*/ 	.short	0x0010
        /*0054*/ 	.byte	0x00, 0xf5, 0x21, 0x00


	//----- nvinfo : EIATTR_KPARAM_INFO
	.align		4
.L_19:
        /*0058*/ 	.byte	0x04, 0x17
        /*005a*/ 	.short	(.L_21 - .L_20)
.L_20:
        /*005c*/ 	.word	0x00000000
        /*0060*/ 	.short	0x0001
        /*0062*/ 	.short	0x0008
        /*0064*/ 	.byte	0x00, 0xf5, 0x21, 0x00


	//----- nvinfo : EIATTR_KPARAM_INFO
	.align		4
.L_21:
        /*0068*/ 	.byte	0x04, 0x17
        /*006a*/ 	.short	(.L_23 - .L_22)
.L_22:
        /*006c*/ 	.word	0x00000000
        /*0070*/ 	.short	0x0000
        /*0072*/ 	.short	0x0000
        /*0074*/ 	.byte	0x00, 0xf5, 0x21, 0x00


	//----- nvinfo : EIATTR_SPARSE_MMA_MASK
	.align		4
.L_23:
        /*0078*/ 	.byte	0x03, 0x50
        /*007a*/ 	.short	0x0000


	//----- nvinfo : EIATTR_MAXREG_COUNT
	.align		4
        /*007c*/ 	.byte	0x03, 0x1b
        /*007e*/ 	.short	0x00ff


	//----- nvinfo : EIATTR_MERCURY_ISA_VERSION
	.align		4
        /*0080*/ 	.byte	0x03, 0x5f
        /*0082*/ 	.short	0x0101


	//----- nvinfo : EIATTR_VRC_CTA_INIT_COUNT
	.align		4
        /*0084*/ 	.byte	0x02, 0x4a
	.zero		1
	.zero		1


	//----- nvinfo : EIATTR_EXIT_INSTR_OFFSETS
	.align		4
        /*0088*/ 	.byte	0x04, 0x1c
        /*008a*/ 	.short	(.L_25 - .L_24)


	//   ....[0]....
.L_24:
        /*008c*/ 	.word	0x00000100


	//   ....[1]....
        /*0090*/ 	.word	0x000004c0


	//----- nvinfo : EIATTR_CRS_STACK_SIZE
	.align		4
.L_25:
        /*0094*/ 	.byte	0x04, 0x1e
        /*0096*/ 	.short	(.L_27 - .L_26)
.L_26:
        /*0098*/ 	.word	0x00000000


	//----- nvinfo : EIATTR_CBANK_PARAM_SIZE
	.align		4
.L_27:
        /*009c*/ 	.byte	0x03, 0x19
        /*009e*/ 	.short	0x0028


	//----- nvinfo : EIATTR_PARAM_CBANK
	.align		4
        /*00a0*/ 	.byte	0x04, 0x0a
        /*00a2*/ 	.short	(.L_29 - .L_28)
	.align		4
.L_28:
        /*00a4*/ 	.word	index@(.nv.constant0._Z10phiNextGPUPfS_S_iiff)
        /*00a8*/ 	.short	0x0380
        /*00aa*/ 	.short	0x0028


	//----- nvinfo : EIATTR_SW_WAR
	.align		4
.L_29:
        /*00ac*/ 	.byte	0x04, 0x36
        /*00ae*/ 	.short	(.L_31 - .L_30)
.L_30:
        /*00b0*/ 	.word	0x00000008
.L_31:


//--------------------- .nv.callgraph             --------------------------
	.section	.nv.callgraph,"",@"SHT_CUDA_CALLGRAPH"
	.align	4
	.sectionentsize	8
	.align		4
        /*0000*/ 	.word	0x00000000
	.align		4
        /*0004*/ 	.word	0xffffffff
	.align		4
        /*0008*/ 	.word	0x00000000
	.align		4
        /*000c*/ 	.word	0xfffffffe
	.align		4
        /*0010*/ 	.word	0x00000000
	.align		4
        /*0014*/ 	.word	0xfffffffd
	.align		4
        /*0018*/ 	.word	0x00000000
	.align		4
        /*001c*/ 	.word	0xfffffffc


//--------------------- .text._Z10phiNextGPUPfS_S_iiff --------------------------
	.section	.text._Z10phiNextGPUPfS_S_iiff,"ax",@progbits
	.align	128
        .global         _Z10phiNextGPUPfS_S_iiff
        .type           _Z10phiNextGPUPfS_S_iiff,@function
        .size           _Z10phiNextGPUPfS_S_iiff,(.L_x_7 - _Z10phiNextGPUPfS_S_iiff)
        .other          _Z10phiNextGPUPfS_S_iiff,@"STO_CUDA_ENTRY STV_DEFAULT"
_Z10phiNextGPUPfS_S_iiff:
.text._Z10phiNextGPUPfS_S_iiff:
[----:B------:R-:W-:Y:S01]  /*0000*/  LDC R1, c[0x0][0x37c] ;  /* 0x0000df00ff017b82 */ /* 0x000fe20000000800 */
[----:B------:R-:W0:Y:S07]  /*0010*/  S2R R2, SR_TID.X ;  /* 0x0000000000027919 */ /* 0x000e2e0000002100 */
[----:B------:R-:W1:Y:S01]  /*0020*/  LDC R0, c[0x0][0x364] ;  /* 0x0000d900ff007b82 */ /* 0x000e620000000800 */
[----:B------:R-:W2:Y:S01]  /*0030*/  LDCU.64 UR4, c[0x0][0x398] ;  /* 0x00007300ff0477ac */ /* 0x000ea20008000a00 */
[----:B------:R-:W1:Y:S06]  /*0040*/  S2R R3, SR_TID.Y ;  /* 0x0000000000037919 */ /* 0x000e6c0000002200 */
[----:B------:R-:W0:Y:S08]  /*0050*/  S2UR UR7, SR_CTAID.X ;  /* 0x00000000000779c3 */ /* 0x000e300000002500 */
[----:B------:R-:W0:Y:S01]  /*0060*/  LDC R7, c[0x0][0x360] ;  /* 0x0000d800ff077b82 */ /* 0x000e220000000800 */
[----:B--2---:R-:W-:-:S02]  /*0070*/  UIADD3 UR4, UPT, UPT, UR4, -0x1, URZ ;  /* 0xffffffff04047890 */ /* 0x004fc4000fffe0ff */
[----:B------:R-:W-:-:S05]  /*0080*/  UIADD3 UR5, UPT, UPT, UR5, -0x1, URZ ;  /* 0xffffffff05057890 */ /* 0x000fca000fffe0ff */
[----:B------:R-:W1:Y:S01]  /*0090*/  S2UR UR6, SR_CTAID.Y ;  /* 0x00000000000679c3 */ /* 0x000e620000002600 */
[----:B0-----:R-:W-:-:S05]  /*00a0*/  IMAD R7, R7, UR7, R2 ;  /* 0x0000000707077c24 */ /* 0x001fca000f8e0202 */
[----:B------:R-:W-:Y:S01]  /*00b0*/  ISETP.NE.AND P0, PT, R7, RZ, PT ;  /* 0x000000ff0700720c */ /* 0x000fe20003f05270 */
[----:B-1----:R-:W-:-:S05]  /*00c0*/  IMAD R0, R0, UR6, R3 ;  /* 0x0000000600007c24 */ /* 0x002fca000f8e0203 */
[----:B------:R-:W-:-:S04]  /*00d0*/  ISETP.EQ.OR P0, PT, R0, RZ, !P0 ;  /* 0x000000ff0000720c */ /* 0x000fc80004702670 */
[----:B------:R-:W-:-:S04]  /*00e0*/  ISETP.GE.OR P0, PT, R0, UR4, P0 ;  /* 0x0000000400007c0c */ /* 0x000fc80008706670 */
[----:B------:R-:W-:-:S13]  /*00f0*/  ISETP.GE.OR P0, PT, R7, UR5, P0 ;  /* 0x0000000507007c0c */ /* 0x000fda0008706670 */
[----:B------:R-:W-:Y:S05]  /*0100*/  @P0 EXIT ;  /* 0x000000000000094d */ /* 0x000fea0003800000 */
[----:B------:R-:W0:Y:S01]  /*0110*/  LDC.64 R14, c[0x0][0x3a0] ;  /* 0x0000e800ff0e7b82 */ /* 0x000e220000000a00 */
[----:B------:R-:W-:Y:S01]  /*0120*/  IMAD.MOV.U32 R2, RZ, RZ, 0x1 ;  /* 0x00000001ff027424 */ /* 0x000fe200078e00ff */
[----:B------:R-:W1:Y:S01]  /*0130*/  LDCU.64 UR4, c[0x0][0x358] ;  /* 0x00006b00ff0477ac */ /* 0x000e620008000a00 */
[----:B0-----:R-:W-:Y:S01]  /*0140*/  FMUL R4, R14, R14 ;  /* 0x0000000e0e047220 */ /* 0x001fe20000400000 */
[----:B------:R-:W-:Y:S08]  /*0150*/  F2F.F64.F32 R8, R15 ;  /* 0x0000000f00087310 */ /* 0x000ff00000201800 */
[----:B------:R-:W0:Y:S08]  /*0160*/  F2F.F64.F32 R4, R4 ;  /* 0x0000000400047310 */ /* 0x000e300000201800 */
[----:B0-----:R-:W0:Y:S02]  /*0170*/  MUFU.RCP64H R3, R5 ;  /* 0x0000000500037308 */ /* 0x001e240000001800 */
[----:B0-----:R-:W-:-:S08]  /*0180*/  DFMA R10, -R4, R2, 1 ;  /* 0x3ff00000040a742b */ /* 0x001fd00000000102 */
[----:B------:R-:W-:-:S08]  /*0190*/  DFMA R10, R10, R10, R10 ;  /* 0x0000000a0a0a722b */ /* 0x000fd0000000000a */
[----:B------:R-:W-:Y:S02]  /*01a0*/  DFMA R10, R2, R10, R2 ;  /* 0x0000000a020a722b */ /* 0x000fe40000000002 */
[----:B------:R-:W-:-:S06]  /*01b0*/  DMUL R2, R8, 5 ;  /* 0x4014000008027828 */ /* 0x000fcc0000000000 */
[----:B------:R-:W-:Y:S02]  /*01c0*/  DFMA R12, -R4, R10, 1 ;  /* 0x3ff00000040c742b */ /* 0x000fe4000000010a */
[----:B------:R-:W-:-:S06]  /*01d0*/  DMUL R8, R8, R2 ;  /* 0x0000000208087228 */ /* 0x000fcc0000000000 */
[----:B------:R-:W-:-:S04]  /*01e0*/  DFMA R12, R10, R12, R10 ;  /* 0x0000000c0a0c722b */ /* 0x000fc8000000000a */
[----:B------:R-:W-:-:S04]  /*01f0*/  FSETP.GEU.AND P1, PT, |R9|, 6.5827683646048100446e-37, PT ;  /* 0x036000000900780b */ /* 0x000fc80003f2e200 */
[----:B------:R-:W-:-:S08]  /*0200*/  DMUL R2, R8, R12 ;  /* 0x0000000c08027228 */ /* 0x000fd00000000000 */
[----:B------:R-:W-:-:S08]  /*0210*/  DFMA R10, -R4, R2, R8 ;  /* 0x00000002040a722b */ /* 0x000fd00000000108 */
[----:B------:R-:W-:-:S10]  /*0220*/  DFMA R2, R12, R10, R2 ;  /* 0x0000000a0c02722b */ /* 0x000fd40000000002 */
[----:B------:R-:W-:-:S05]  /*0230*/  FFMA R6, RZ, R5, R3 ;  /* 0x00000005ff067223 */ /* 0x000fca0000000003 */
[----:B------:R-:W-:-:S13]  /*0240*/  FSETP.GT.AND P0, PT, |R6|, 1.469367938527859385e-39, PT ;  /* 0x001000000600780b */ /* 0x000fda0003f04200 */
[----:B-1----:R-:W-:Y:S05]  /*0250*/  @P0 BRA P1, `(.L_x_0) ;  /* 0x0000000000100947 */ /* 0x002fea0000800000 */
[----:B------:R-:W-:-:S07]  /*0260*/  MOV R6, 0x280 ;  /* 0x0000028000067802 */ /* 0x000fce0000000f00 */
[----:B------:R-:W-:Y:S05]  /*0270*/  CALL.REL.NOINC `($__internal_0_$__cuda_sm20_div_rn_f64_full) ;  /* 0x0000000000947944 */ /* 0x000fea0003c00000 */
[----:B------:R-:W-:Y:S02]  /*0280*/  IMAD.MOV.U32 R2, RZ, RZ, R14 ;  /* 0x000000ffff027224 */ /* 0x000fe400078e000e */
[----:B------:R-:W-:-:S07]  /*0290*/  IMAD.MOV.U32 R3, RZ, RZ, R15 ;  /* 0x000000ffff037224 */ /* 0x000fce00078e000f */
.L_x_0:
[----:B------:R-:W0:Y:S08]  /*02a0*/  LDC R16, c[0x0][0x398] ;  /* 0x0000e600ff107b82 */ /* 0x000e300000000800 */
[----:B------:R-:W1:Y:S08]  /*02b0*/  LDC.64 R14, c[0x0][0x388] ;  /* 0x0000e200ff0e7b82 */ /* 0x000e700000000a00 */
[----:B------:R-:W2:Y:S01]  /*02c0*/  LDC.64 R4, c[0x0][0x390] ;  /* 0x0000e400ff047b82 */ /* 0x000ea20000000a00 */
[----:B0-----:R-:W-:-:S02]  /*02d0*/  IMAD R6, R7, R16, R16 ;  /* 0x0000001007067224 */ /* 0x001fc400078e0210 */
[----:B------:R-:W-:Y:S02]  /*02e0*/  IMAD.MOV R11, RZ, RZ, -R16 ;  /* 0x000000ffff0b7224 */ /* 0x000fe400078e0a10 */
[----:B------:R-:W-:Y:S02]  /*02f0*/  IMAD R7, R7, R16, R0 ;  /* 0x0000001007077224 */ /* 0x000fe400078e0200 */
[----:B------:R-:W-:Y:S02]  /*0300*/  IMAD R11, R11, 0x2, R6 ;  /* 0x000000020b0b7824 */ /* 0x000fe400078e0206 */
[----:B-1----:R-:W-:-:S04]  /*0310*/  IMAD.WIDE R8, R7, 0x4, R14 ;  /* 0x0000000407087825 */ /* 0x002fc800078e020e */
[----:B------:R-:W-:Y:S01]  /*0320*/  IMAD.IADD R11, R0, 0x1, R11 ;  /* 0x00000001000b7824 */ /* 0x000fe200078e020b */
[----:B------:R-:W3:Y:S03]  /*0330*/  LDG.E R12, desc[UR4][R8.64+0x4] ;  /* 0x00000404080c7981 */ /* 0x000ee6000c1e1900 */
[----:B------:R-:W-:Y:S01]  /*0340*/  IMAD.WIDE R14, R11, 0x4, R14 ;  /* 0x000000040b0e7825 */ /* 0x000fe200078e020e */
[----:B------:R-:W3:Y:S03]  /*0350*/  LDG.E R13, desc[UR4][R8.64+-0x4] ;  /* 0xfffffc04080d7981 */ /* 0x000ee6000c1e1900 */
[----:B------:R-:W-:Y:S01]  /*0360*/  IMAD.WIDE R16, R16, 0x4, R8 ;  /* 0x0000000410107825 */ /* 0x000fe200078e0208 */
[----:B------:R-:W4:Y:S04]  /*0370*/  LDG.E R6, desc[UR4][R8.64] ;  /* 0x0000000408067981 */ /* 0x000f28000c1e1900 */
[----:B------:R-:W5:Y:S01]  /*0380*/  LDG.E R15, desc[UR4][R14.64] ;  /* 0x000000040e0f7981 */ /* 0x000f62000c1e1900 */
[----:B--2---:R-:W-:-:S03]  /*0390*/  IMAD.WIDE R10, R7, 0x4, R4 ;  /* 0x00000004070a7825 */ /* 0x004fc600078e0204 */
[----:B------:R-:W2:Y:S04]  /*03a0*/  LDG.E R17, desc[UR4][R16.64] ;  /* 0x0000000410117981 */ /* 0x000ea8000c1e1900 */
[----:B------:R-:W2:Y:S01]  /*03b0*/  LDG.E R10, desc[UR4][R10.64] ;  /* 0x000000040a0a7981 */ /* 0x000ea2000c1e1900 */
[----:B------:R0:W-:Y:S02]  /*03c0*/  F2F.F32.F64 R0, R2 ;  /* 0x0000000200007310 */ /* 0x0001e40000301000 */
[----:B0-----:R-:W0:Y:S02]  /*03d0*/  LDC.64 R2, c[0x0][0x380] ;  /* 0x0000e000ff027b82 */ /* 0x001e240000000a00 */
[----:B0-----:R-:W-:-:S04]  /*03e0*/  IMAD.WIDE R2, R7, 0x4, R2 ;  /* 0x0000000407027825 */ /* 0x001fc800078e0202 */
[----:B---3--:R-:W-:Y:S01]  /*03f0*/  FADD R12, R12, R13 ;  /* 0x0000000d0c0c7221 */ /* 0x008fe20000000000 */
[----:B----4-:R-:W0:Y:S03]  /*0400*/  F2F.F64.F32 R4, R6 ;  /* 0x0000000600047310 */ /* 0x010e260000201800 */
[----:B-----5:R-:W-:-:S04]  /*0410*/  FADD R18, R12, R15 ;  /* 0x0000000f0c127221 */ /* 0x020fc80000000000 */
[----:B--2---:R-:W-:Y:S01]  /*0420*/  FADD R20, R18, R17 ;  /* 0x0000001112147221 */ /* 0x004fe20000000000 */
[----:B------:R-:W1:Y:S08]  /*0430*/  F2F.F64.F32 R12, R10 ;  /* 0x0000000a000c7310 */ /* 0x000e700000201800 */
[----:B------:R-:W2:Y:S01]  /*0440*/  F2F.F64.F32 R18, R20 ;  /* 0x0000001400127310 */ /* 0x000ea20000201800 */
[----:B0-----:R-:W-:-:S07]  /*0450*/  DADD R8, R4, R4 ;  /* 0x0000000004087229 */ /* 0x001fce0000000004 */
[----:B------:R-:W0:Y:S01]  /*0460*/  F2F.F64.F32 R14, R0 ;  /* 0x00000000000e7310 */ /* 0x000e220000201800 */
[----:B-1----:R-:W-:Y:S02]  /*0470*/  DADD R8, R8, -R12 ;  /* 0x0000000008087229 */ /* 0x002fe4000000080c */
[----:B--2---:R-:W-:-:S08]  /*0480*/  DFMA R18, R4, -4, R18 ;  /* 0xc01000000412782b */ /* 0x004fd00000000012 */
[----:B0-----:R-:W-:-:S10]  /*0490*/  DFMA R8, R14, R18, R8 ;  /* 0x000000120e08722b */ /* 0x001fd40000000008 */
[----:B------:R-:W0:Y:S02]  /*04a0*/  F2F.F32.F64 R9, R8 ;  /* 0x0000000800097310 */ /* 0x000e240000301000 */
[----:B0-----:R-:W-:Y:S01]  /*04b0*/  STG.E desc[UR4][R2.64], R9 ;  /* 0x0000000902007986 */ /* 0x001fe2000c101904 */
[----:B------:R-:W-:Y:S05]  /*04c0*/  EXIT ;  /* 0x000000000000794d */ /* 0x000fea0003800000 */
        .weak           $__internal_0_$__cuda_sm20_div_rn_f64_full
        .type           $__internal_0_$__cuda_sm20_div_rn_f64_full,@function
        .size           $__internal_0_$__cuda_sm20_div_rn_f64_full,(.L_x_7 - $__internal_0_$__cuda_sm20_div_rn_f64_full)
$__internal_0_$__cuda_sm20_div_rn_f64_full:
[C---:B------:R-:W-:Y:S01]  /*04d0*/  FSETP.GEU.AND P0, PT, |R5|.reuse, 1.469367938527859385e-39, PT ;  /* 0x001000000500780b */ /* 0x040fe20003f0e200 */
[----:B------:R-:W-:Y:S01]  /*04e0*/  IMAD.MOV.U32 R12, RZ, RZ, 0x1 ;  /* 0x00000001ff0c7424 */ /* 0x000fe200078e00ff */
[C---:B------:R-:W-:Y:S01]  /*04f0*/  LOP3.LUT R2, R5.reuse, 0x800fffff, RZ, 0xc0, !PT ;  /* 0x800fffff05027812 */ /* 0x040fe200078ec0ff */
[----:B------:R-:W-:Y:S01]  /*0500*/  IMAD.MOV.U32 R15, RZ, RZ, 0x1ca00000 ;  /* 0x1ca00000ff0f7424 */ /* 0x000fe200078e00ff */
[----:B------:R-:W-:Y:S02]  /*0510*/  LOP3.LUT R19, R5, 0x7ff00000, RZ, 0xc0, !PT ;  /* 0x7ff0000005137812 */ /* 0x000fe400078ec0ff */
[----:B------:R-:W-:Y:S01]  /*0520*/  LOP3.LUT R3, R2, 0x3ff00000, RZ, 0xfc, !PT ;  /* 0x3ff0000002037812 */ /* 0x000fe200078efcff */
[----:B------:R-:W-:Y:S01]  /*0530*/  IMAD.MOV.U32 R2, RZ, RZ, R4 ;  /* 0x000000ffff027224 */ /* 0x000fe200078e0004 */
[----:B------:R-:W-:-:S04]  /*0540*/  LOP3.LUT R14, R9, 0x7ff00000, RZ, 0xc0, !PT ;  /* 0x7ff00000090e7812 */ /* 0x000fc800078ec0ff */
[----:B------:R-:W-:Y:S01]  /*0550*/  ISETP.GE.U32.AND P1, PT, R14, R19, PT ;  /* 0x000000130e00720c */ /* 0x000fe20003f26070 */
[----:B------:R-:W-:Y:S01]  /*0560*/  @!P0 DMUL R2, R4, 8.98846567431157953865e+307 ;  /* 0x7fe0000004028828 */ /* 0x000fe20000000000 */
[----:B------:R-:W-:-:S05]  /*0570*/  IMAD.MOV.U32 R21, RZ, RZ, R14 ;  /* 0x000000ffff157224 */ /* 0x000fca00078e000e */
[----:B------:R-:W0:Y:S02]  /*0580*/  MUFU.RCP64H R13, R3 ;  /* 0x00000003000d7308 */ /* 0x000e240000001800 */
[----:B0-----:R-:W-:-:S08]  /*0590*/  DFMA R10, R12, -R2, 1 ;  /* 0x3ff000000c0a742b */ /* 0x001fd00000000802 */
[----:B------:R-:W-:-:S08]  /*05a0*/  DFMA R10, R10, R10, R10 ;  /* 0x0000000a0a0a722b */ /* 0x000fd0000000000a */
[----:B------:R-:W-:Y:S01]  /*05b0*/  DFMA R12, R12, R10, R12 ;  /* 0x0000000a0c0c722b */ /* 0x000fe2000000000c */
[----:B------:R-:W-:Y:S01]  /*05c0*/  SEL R11, R15, 0x63400000, !P1 ;  /* 0x634000000f0b7807 */ /* 0x000fe20004800000 */
[----:B------:R-:W-:Y:S01]  /*05d0*/  IMAD.MOV.U32 R10, RZ, RZ, R8 ;  /* 0x000000ffff0a7224 */ /* 0x000fe200078e0008 */
[----:B------:R-:W-:Y:S02]  /*05e0*/  FSETP.GEU.AND P1, PT, |R9|, 1.469367938527859385e-39, PT ;  /* 0x001000000900780b */ /* 0x000fe40003f2e200 */
[----:B------:R-:W-:-:S03]  /*05f0*/  LOP3.LUT R11, R11, 0x800fffff, R9, 0xf8, !PT ;  /* 0x800fffff0b0b7812 */ /* 0x000fc600078ef809 */
[----:B------:R-:W-:-:S08]  /*0600*/  DFMA R16, R12, -R2, 1 ;  /* 0x3ff000000c10742b */ /* 0x000fd00000000802 */
[----:B------:R-:W-:Y:S01]  /*0610*/  DFMA R12, R12, R16, R12 ;  /* 0x000000100c0c722b */ /* 0x000fe2000000000c */
[----:B------:R-:W-:Y:S10]  /*0620*/  @P1 BRA `(.L_x_1) ;  /* 0x0000000000201947 */ /* 0x000ff40003800000 */
[----:B------:R-:W-:Y:S01]  /*0630*/  LOP3.LUT R17, R5, 0x7ff00000, RZ, 0xc0, !PT ;  /* 0x7ff0000005117812 */ /* 0x000fe200078ec0ff */
[----:B------:R-:W-:-:S03]  /*0640*/  IMAD.MOV.U32 R16, RZ, RZ, RZ ;  /* 0x000000ffff107224 */ /* 0x000fc600078e00ff */
[----:B------:R-:W-:-:S04]  /*0650*/  ISETP.GE.U32.AND P1, PT, R14, R17, PT ;  /* 0x000000110e00720c */ /* 0x000fc80003f26070 */
[----:B------:R-:W-:-:S04]  /*0660*/  SEL R17, R15, 0x63400000, !P1 ;  /* 0x634000000f117807 */ /* 0x000fc80004800000 */
[----:B------:R-:W-:-:S04]  /*0670*/  LOP3.LUT R17, R17, 0x80000000, R9, 0xf8, !PT ;  /* 0x8000000011117812 */ /* 0x000fc800078ef809 */
[----:B------:R-:W-:-:S06]  /*0680*/  LOP3.LUT R17, R17, 0x100000, RZ, 0xfc, !PT ;  /* 0x0010000011117812 */ /* 0x000fcc00078efcff */
[----:B------:R-:W-:-:S10]  /*0690*/  DFMA R10, R10, 2, -R16 ;  /* 0x400000000a0a782b */ /* 0x000fd40000000810 */
[----:B------:R-:W-:-:S07]  /*06a0*/  LOP3.LUT R21, R11, 0x7ff00000, RZ, 0xc0, !PT ;  /* 0x7ff000000b157812 */ /* 0x000fce00078ec0ff */
.L_x_1:
[----:B------:R-:W-:Y:S01]  /*06b0*/  IMAD.MOV.U32 R20, RZ, RZ, R19 ;  /* 0x000000ffff147224 */ /* 0x000fe200078e0013 */
[----:B------:R-:W-:Y:S01]  /*06c0*/  @!P0 LOP3.LUT R20, R3, 0x7ff00000, RZ, 0xc0, !PT ;  /* 0x7ff0000003148812 */ /* 0x000fe200078ec0ff */
[----:B------:R-:W-:Y:S01]  /*06d0*/  VIADD R22, R21, 0xffffffff ;  /* 0xffffffff15167836 */ /* 0x000fe20000000000 */
[----:B------:R-:W-:-:S03]  /*06e0*/  DMUL R16, R12, R10 ;  /* 0x0000000a0c107228 */ /* 0x000fc60000000000 */
[----:B------:R-:W-:Y:S01]  /*06f0*/  VIADD R23, R20, 0xffffffff ;  /* 0xffffffff14177836 */ /* 0x000fe20000000000 */
[----:B------:R-:W-:-:S04]  /*0700*/  ISETP.GT.U32.AND P0, PT, R22, 0x7feffffe, PT ;  /* 0x7feffffe1600780c */ /* 0x000fc80003f04070 */
[----:B------:R-:W-:Y:S01]  /*0710*/  ISETP.GT.U32.OR P0, PT, R23, 0x7feffffe, P0 ;  /* 0x7feffffe1700780c */ /* 0x000fe20000704470 */
[----:B------:R-:W-:-:S08]  /*0720*/  DFMA R18, R16, -R2, R10 ;  /* 0x800000021012722b */ /* 0x000fd0000000000a */
[----:B------:R-:W-:-:S04]  /*0730*/  DFMA R12, R12, R18, R16 ;  /* 0x000000120c0c722b */ /* 0x000fc80000000010 */
[----:B------:R-:W-:Y:S07]  /*0740*/  @P0 BRA `(.L_x_2) ;  /* 0x00000000006c0947 */ /* 0x000fee0003800000 */
[----:B------:R-:W-:-:S04]  /*0750*/  LOP3.LUT R9, R5, 0x7ff00000, RZ, 0xc0, !PT ;  /* 0x7ff0000005097812 */ /* 0x000fc800078ec0ff */
[CC--:B------:R-:W-:Y:S02]  /*0760*/  VIADDMNMX R8, R14.reuse, -R9.reuse, 0xb9600000, !PT ;  /* 0xb96000000e087446 */ /* 0x0c0fe40007800909 */
[----:B------:R-:W-:Y:S02]  /*0770*/  ISETP.GE.U32.AND P0, PT, R14, R9, PT ;  /* 0x000000090e00720c */ /* 0x000fe40003f06070 */
[----:B------:R-:W-:Y:S02]  /*0780*/  VIMNMX R8, PT, PT, R8, 0x46a00000, PT ;  /* 0x46a0000008087848 */ /* 0x000fe40003fe0100 */
[----:B------:R-:W-:-:S05]  /*0790*/  SEL R15, R15, 0x63400000, !P0 ;  /* 0x634000000f0f7807 */ /* 0x000fca0004000000 */
[----:B------:R-:W-:Y:S02]  /*07a0*/  IMAD.IADD R16, R8, 0x1, -R15 ;  /* 0x0000000108107824 */ /* 0x000fe400078e0a0f */
[----:B------:R-:W-:Y:S02]  /*07b0*/  IMAD.MOV.U32 R8, RZ, RZ, RZ ;  /* 0x000000ffff087224 */ /* 0x000fe400078e00ff */
[----:B------:R-:W-:-:S06]  /*07c0*/  VIADD R9, R16, 0x7fe00000 ;  /* 0x7fe0000010097836 */ /* 0x000fcc0000000000 */
[----:B------:R-:W-:-:S10]  /*07d0*/  DMUL R14, R12, R8 ;  /* 0x000000080c0e7228 */ /* 0x000fd40000000000 */
[----:B------:R-:W-:-:S13]  /*07e0*/  FSETP.GTU.AND P0, PT, |R15|, 1.469367938527859385e-39, PT ;  /* 0x001000000f00780b */ /* 0x000fda0003f0c200 */
[----:B------:R-:W-:Y:S05]  /*07f0*/  @P0 BRA `(.L_x_3) ;  /* 0x0000000000940947 */ /* 0x000fea0003800000 */
[----:B------:R-:W-:Y:S01]  /*0800*/  DFMA R2, R12, -R2, R10 ;  /* 0x800000020c02722b */ /* 0x000fe2000000000a */
[----:B------:R-:W-:-:S09]  /*0810*/  IMAD.MOV.U32 R8, RZ, RZ, RZ ;  /* 0x000000ffff087224 */ /* 0x000fd200078e00ff */
[C---:B------:R-:W-:Y:S02]  /*0820*/  FSETP.NEU.AND P0, PT, R3.reuse, RZ, PT ;  /* 0x000000ff0300720b */ /* 0x040fe40003f0d000 */
[----:B------:R-:W-:-:S04]  /*0830*/  LOP3.LUT R5, R3, 0x80000000, R5, 0x48, !PT ;  /* 0x8000000003057812 */ /* 0x000fc800078e4805 */
[----:B------:R-:W-:-:S07]  /*0840*/  LOP3.LUT R9, R5, R9, RZ, 0xfc, !PT ;  /* 0x0000000905097212 */ /* 0x000fce00078efcff */
[----:B------:R-:W-:Y:S05]  /*0850*/  @!P0 BRA `(.L_x_3) ;  /* 0x00000000007c8947 */ /* 0x000fea0003800000 */
[----:B------:R-:W-:Y:S01]  /*0860*/  IMAD.MOV R3, RZ, RZ, -R16 ;  /* 0x000000ffff037224 */ /* 0x000fe200078e0a10 */
[----:B------:R-:W-:Y:S01]  /*0870*/  DMUL.RP R8, R12, R8 ;  /* 0x000000080c087228 */ /* 0x000fe20000008000 */
[----:B------:R-:W-:-:S06]  /*0880*/  IMAD.MOV.U32 R2, RZ, RZ, RZ ;  /* 0x000000ffff027224 */ /* 0x000fcc00078e00ff */
[----:B------:R-:W-:-:S03]  /*0890*/  DFMA R2, R14, -R2, R12 ;  /* 0x800000020e02722b */ /* 0x000fc6000000000c */
[----:B------:R-:W-:-:S03]  /*08a0*/  LOP3.LUT R5, R9, R5, RZ, 0x3c, !PT ;  /* 0x0000000509057212 */ /* 0x000fc600078e3cff */
[----:B------:R-:W-:-:S04]  /*08b0*/  IADD3 R2, PT, PT, -R16, -0x43300000, RZ ;  /* 0xbcd0000010027810 */ /* 0x000fc80007ffe1ff */
[----:B------:R-:W-:-:S04]  /*08c0*/  FSETP.NEU.AND P0, PT, |R3|, R2, PT ;  /* 0x000000020300720b */ /* 0x000fc80003f0d200 */
[----:B------:R-:W-:Y:S02]  /*08d0*/  FSEL R14, R8, R14, !P0 ;  /* 0x0000000e080e7208 */ /* 0x000fe40004000000 */
[----:B------:R-:W-:Y:S01]  /*08e0*/  FSEL R15, R5, R15, !P0 ;  /* 0x0000000f050f7208 */ /* 0x000fe20004000000 */
[----:B------:R-:W-:Y:S06]  /*08f0*/  BRA `(.L_x_3) ;  /* 0x0000000000547947 */ /* 0x000fec0003800000 */
.L_x_2:
[----:B------:R-:W-:-:S14]  /*0900*/  DSETP.NAN.AND P0, PT, R8, R8, PT ;  /* 0x000000080800722a */ /* 0x000fdc0003f08000 */
[----:B------:R-:W-:Y:S05]  /*0910*/  @P0 BRA `(.L_x_4) ;  /* 0x0000000000440947 */ /* 0x000fea0003800000 */
[----:B------:R-:W-:-:S14]  /*0920*/  DSETP.NAN.AND P0, PT, R4, R4, PT ;  /* 0x000000040400722a */ /* 0x000fdc0003f08000 */
[----:B------:R-:W-:Y:S05]  /*0930*/  @P0 BRA `(.L_x_5) ;  /* 0x0000000000300947 */ /* 0x000fea0003800000 */
[----:B------:R-:W-:Y:S01]  /*0940*/  ISETP.NE.AND P0, PT, R21, R20, PT ;  /* 0x000000141500720c */ /* 0x000fe20003f05270 */
[----:B------:R-:W-:Y:S02]  /*0950*/  IMAD.MOV.U32 R14, RZ, RZ, 0x0 ;  /* 0x00000000ff0e7424 */ /* 0x000fe400078e00ff */
[----:B------:R-:W-:-:S10]  /*0960*/  IMAD.MOV.U32 R15, RZ, RZ, -0x80000 ;  /* 0xfff80000ff0f7424 */ /* 0x000fd400078e00ff */
[----:B------:R-:W-:Y:S05]  /*0970*/  @!P0 BRA `(.L_x_3) ;  /* 0x0000000000348947 */ /* 0x000fea0003800000 */
[----:B------:R-:W-:Y:S02]  /*0980*/  ISETP.NE.AND P0, PT, R21, 0x7ff00000, PT ;  /* 0x7ff000001500780c */ /* 0x000fe40003f05270 */
[----:B------:R-:W-:Y:S02]  /*0990*/  LOP3.LUT R15, R9, 0x80000000, R5, 0x48, !PT ;  /* 0x80000000090f7812 */ /* 0x000fe400078e4805 */
[----:B------:R-:W-:-:S13]  /*09a0*/  ISETP.EQ.OR P0, PT, R20, RZ, !P0 ;  /* 0x000000ff1400720c */ /* 0x000fda0004702670 */
[----:B------:R-:W-:Y:S01]  /*09b0*/  @P0 LOP3.LUT R2, R15, 0x7ff00000, RZ, 0xfc, !PT ;  /* 0x7ff000000f020812 */ /* 0x000fe200078efcff */
[----:B------:R-:W-:Y:S02]  /*09c0*/  @!P0 IMAD.MOV.U32 R14, RZ, RZ, RZ ;  /* 0x000000ffff0e8224 */ /* 0x000fe400078e00ff */
[----:B------:R-:W-:Y:S02]  /*09d0*/  @P0 IMAD.MOV.U32 R14, RZ, RZ, RZ ;  /* 0x000000ffff0e0224 */ /* 0x000fe400078e00ff */
[----:B------:R-:W-:Y:S01]  /*09e0*/  @P0 IMAD.MOV.U32 R15, RZ, RZ, R2 ;  /* 0x000000ffff0f0224 */ /* 0x000fe200078e0002 */
[----:B------:R-:W-:Y:S06]  /*09f0*/  BRA `(.L_x_3) ;  /* 0x0000000000147947 */ /* 0x000fec0003800000 */
.L_x_5:
[----:B------:R-:W-:Y:S01]  /*0a00*/  LOP3.LUT R15, R5, 0x80000, RZ, 0xfc, !PT ;  /* 0x00080000050f7812 */ /* 0x000fe200078efcff */
[----:B------:R-:W-:Y:S01]  /*0a10*/  IMAD.MOV.U32 R14, RZ, RZ, R4 ;  /* 0x000000ffff0e7224 */ /* 0x000fe200078e0004 */
[----:B------:R-:W-:Y:S06]  /*0a20*/  BRA `(.L_x_3) ;  /* 0x0000000000087947 */ /* 0x000fec0003800000 */
.L_x_4:
[----:B------:R-:W-:Y:S01]  /*0a30*/  LOP3.LUT R15, R9, 0x80000, RZ, 0xfc, !PT ;  /* 0x00080000090f7812 */ /* 0x000fe200078efcff */
[----:B------:R-:W-:-:S07]  /*0a40*/  IMAD.MOV.U32 R14, RZ, RZ, R8 ;  /* 0x000000ffff0e7224 */ /* 0x000fce00078e0008 */
.L_x_3:
[----:B------:R-:W-:Y:S02]  /*0a50*/  IMAD.MOV.U32 R2, RZ, RZ, R6 ;  /* 0x000000ffff027224 */ /* 0x000fe400078e0006 */
[----:B------:R-:W-:-:S04]  /*0a60*/  IMAD.MOV.U32 R3, RZ, RZ, 0x0 ;  /* 0x00000000ff037424 */ /* 0x000fc800078e00ff */
[----:B------:R-:W-:Y:S05]  /*0a70*/  RET.REL.NODEC R2 `(_Z10phiNextGPUPfS_S_iiff) ;  /* 0xfffffff402607950 */ /* 0x000fea0003c3ffff */
.L_x_6:
[----:B------:R-:W-:-:S00]  /*0a80*/  BRA `(.L_x_6) ;  /* 0xfffffffc00fc7947 */ /* 0x000fc0000383ffff */
[----:B------:R-:W-:-:S00]  /*0a90*/  NOP ;  /* 0x0000000000007918 */ /* 0x000fc00000000000 */
        /* <DEDUP_REMOVED lines=14> */
.L_x_7:


//--------------------- .nv.shared.reserved.0     --------------------------
	.section	.nv.shared.reserved.0,"aw",@nobits
	.weak		__nv_reservedSMEM_offset_0_alias
	.size		__nv_reservedSMEM_offset_0_alias, 0, 64
	.other		__nv_reservedSMEM_offset_0_alias,@"STO_CUDA_RESERVED_SHARED STV_DEFAULT"
__nv_reservedSMEM_offset_0_alias:
	.zero		0
	.zero		64


//--------------------- .nv.constant0._Z10phiNextGPUPfS_S_iiff --------------------------
	.section	.nv.constant0._Z10phiNextGPUPfS_S_iiff,"a",@progbits
	.sectionflags	@""
	.align	4
.nv.constant0._Z10phiNextGPUPfS_S_iiff:
	.zero		936


//--------------------- SYMBOLS --------------------------

	.type		.nv.reservedSmem.offset0,@object
	.size		.nv.reservedSmem.offset0,0x4
